//
// Generated by NVIDIA NVVM Compiler
//
// Compiler Build ID: CL-36424714
// Cuda compilation tools, release 13.0, V13.0.88
// Based on NVVM 20.0.0
//

.version 9.0
.target sm_100
.address_size 64

	// .globl	_Z19sparse_dense_kernelPiPfiS0_S0_
.extern .shared .align 16 .b8 sdata[];

.visible .entry _Z19sparse_dense_kernelPiPfiS0_S0_(
	.param .u64 .ptr .align 1 _Z19sparse_dense_kernelPiPfiS0_S0__param_0,
	.param .u64 .ptr .align 1 _Z19sparse_dense_kernelPiPfiS0_S0__param_1,
	.param .u32 _Z19sparse_dense_kernelPiPfiS0_S0__param_2,
	.param .u64 .ptr .align 1 _Z19sparse_dense_kernelPiPfiS0_S0__param_3,
	.param .u64 .ptr .align 1 _Z19sparse_dense_kernelPiPfiS0_S0__param_4
)
{
	.reg .pred 	%p<2>;
	.reg .b32 	%r<7>;
	.reg .b32 	%f<4>;
	.reg .b64 	%rd<15>;

	ld.param.u64 	%rd1, [_Z19sparse_dense_kernelPiPfiS0_S0__param_0];
	ld.param.u64 	%rd2, [_Z19sparse_dense_kernelPiPfiS0_S0__param_1];
	ld.param.u32 	%r2, [_Z19sparse_dense_kernelPiPfiS0_S0__param_2];
	ld.param.u64 	%rd3, [_Z19sparse_dense_kernelPiPfiS0_S0__param_3];
	ld.param.u64 	%rd4, [_Z19sparse_dense_kernelPiPfiS0_S0__param_4];
	mov.u32 	%r3, %ctaid.x;
	mov.u32 	%r4, %ntid.x;
	mov.u32 	%r5, %tid.x;
	mad.lo.s32 	%r1, %r3, %r4, %r5;
	setp.ge.s32 	%p1, %r1, %r2;
	@%p1 bra 	$L__BB0_2;
	cvta.to.global.u64 	%rd5, %rd1;
	cvta.to.global.u64 	%rd6, %rd2;
	cvta.to.global.u64 	%rd7, %rd3;
	cvta.to.global.u64 	%rd8, %rd4;
	mul.wide.s32 	%rd9, %r1, 4;
	add.s64 	%rd10, %rd5, %rd9;
	ld.global.u32 	%r6, [%rd10];
	add.s64 	%rd11, %rd6, %rd9;
	ld.global.f32 	%f1, [%rd11];
	mul.wide.s32 	%rd12, %r6, 4;
	add.s64 	%rd13, %rd7, %rd12;
	ld.global.f32 	%f2, [%rd13];
	mul.f32 	%f3, %f1, %f2;
	add.s64 	%rd14, %rd8, %rd9;
	st.global.f32 	[%rd14], %f3;
$L__BB0_2:
	ret;

}
	// .globl	_Z16reduction_kernelPfS_i
.visible .entry _Z16reduction_kernelPfS_i(
	.param .u64 .ptr .align 1 _Z16reduction_kernelPfS_i_param_0,
	.param .u64 .ptr .align 1 _Z16reduction_kernelPfS_i_param_1,
	.param .u32 _Z16reduction_kernelPfS_i_param_2
)
{
	.reg .pred 	%p<6>;
	.reg .b32 	%r<14>;
	.reg .b32 	%f<9>;
	.reg .b64 	%rd<9>;

	ld.param.u64 	%rd1, [_Z16reduction_kernelPfS_i_param_0];
	ld.param.u64 	%rd2, [_Z16reduction_kernelPfS_i_param_1];
	ld.param.u32 	%r8, [_Z16reduction_kernelPfS_i_param_2];
	mov.u32 	%r1, %tid.x;
	mov.u32 	%r2, %ctaid.x;
	mov.u32 	%r13, %ntid.x;
	mad.lo.s32 	%r4, %r2, %r13, %r1;
	setp.ge.s32 	%p1, %r4, %r8;
	mov.f32 	%f8, 0f00000000;
	@%p1 bra 	$L__BB1_2;
	cvta.to.global.u64 	%rd3, %rd1;
	mul.wide.s32 	%rd4, %r4, 4;
	add.s64 	%rd5, %rd3, %rd4;
	ld.global.f32 	%f8, [%rd5];
$L__BB1_2:
	shl.b32 	%r9, %r1, 2;
	mov.u32 	%r10, sdata;
	add.s32 	%r5, %r10, %r9;
	st.shared.f32 	[%r5], %f8;
	bar.sync 	0;
	setp.lt.u32 	%p2, %r13, 2;
	@%p2 bra 	$L__BB1_6;
$L__BB1_3:
	shr.u32 	%r7, %r13, 1;
	setp.ge.u32 	%p3, %r1, %r7;
	@%p3 bra 	$L__BB1_5;
	shl.b32 	%r11, %r7, 2;
	add.s32 	%r12, %r5, %r11;
	ld.shared.f32 	%f4, [%r12];
	ld.shared.f32 	%f5, [%r5];
	add.f32 	%f6, %f4, %f5;
	st.shared.f32 	[%r5], %f6;
$L__BB1_5:
	bar.sync 	0;
	setp.gt.u32 	%p4, %r13, 3;
	mov.u32 	%r13, %r7;
	@%p4 bra 	$L__BB1_3;
$L__BB1_6:
	setp.ne.s32 	%p5, %r1, 0;
	@%p5 bra 	$L__BB1_8;
	ld.shared.f32 	%f7, [sdata];
	cvta.to.global.u64 	%rd6, %rd2;
	mul.wide.u32 	%rd7, %r2, 4;
	add.s64 	%rd8, %rd6, %rd7;
	st.global.f32 	[%rd8], %f7;
$L__BB1_8:
	ret;

}


// ===== COMPILED SASS (sm_100) =====

	.target	sm_100

	.elftype	@"ET_EXEC"


//--------------------- .note.nv.tkinfo           --------------------------
	.section	.note.nv.tkinfo,"",@"SHT_NOTE"
	.sectionflags	@"SHF_NOTE_NV_TKINFO"
	.tkinfo
        /*0018*/ 	.word	0x00000002
        /*0030*/ 	.string	""
        /*0030*/ 	.string	"ptxas"
        /*0030*/ 	.string	"Cuda compilation tools, release 13.0, V13.0.88"
        /*0030*/ 	.string	"Build cuda_13.0.r13.0/compiler.36424714_0"
        /*0030*/ 	.string	"-arch sm_100 -m 64 "



//--------------------- .note.nv.cuinfo           --------------------------
	.section	.note.nv.cuinfo,"",@"SHT_NOTE"
	.sectionflags	@"SHF_NOTE_NV_CUINFO"
        /*0018*/ 	.short	0x0002
        /*001a*/ 	.short	0x0064
        /*001c*/ 	.short	0x0082
	.zero		2


//--------------------- .nv.info                  --------------------------
	.section	.nv.info,"",@"SHT_CUDA_INFO"
	.align	4


	//----- nvinfo : EIATTR_REGCOUNT
	.align		4
        /*0000*/ 	.byte	0x04, 0x2f
        /*0002*/ 	.short	(.L_1 - .L_0)
	.align		4
.L_0:
        /*0004*/ 	.word	index@(_Z19sparse_dense_kernelPiPfiS0_S0_)
        /*0008*/ 	.word	0x0000000e


	//----- nvinfo : EIATTR_FRAME_SIZE
	.align		4
.L_1:
        /*000c*/ 	.byte	0x04, 0x11
        /*000e*/ 	.short	(.L_3 - .L_2)
	.align		4
.L_2:
        /*0010*/ 	.word	index@(_Z19sparse_dense_kernelPiPfiS0_S0_)
        /*0014*/ 	.word	0x00000000


	//----- nvinfo : EIATTR_REGCOUNT
	.align		4
.L_3:
        /*0018*/ 	.byte	0x04, 0x2f
        /*001a*/ 	.short	(.L_5 - .L_4)
	.align		4
.L_4:
        /*001c*/ 	.word	index@(_Z16reduction_kernelPfS_i)
        /*0020*/ 	.word	0x0000000b


	//----- nvinfo : EIATTR_FRAME_SIZE
	.align		4
.L_5:
        /*0024*/ 	.byte	0x04, 0x11
        /*0026*/ 	.short	(.L_7 - .L_6)
	.align		4
.L_6:
        /*0028*/ 	.word	index@(_Z16reduction_kernelPfS_i)
        /*002c*/ 	.word	0x00000000


	//----- nvinfo : EIATTR_MIN_STACK_SIZE
	.align		4
.L_7:
        /*0030*/ 	.byte	0x04, 0x12
        /*0032*/ 	.short	(.L_9 - .L_8)
	.align		4
.L_8:
        /*0034*/ 	.word	index@(_Z16reduction_kernelPfS_i)
        /*0038*/ 	.word	0x00000000


	//----- nvinfo : EIATTR_MIN_STACK_SIZE
	.align		4
.L_9:
        /*003c*/ 	.byte	0x04, 0x12
        /*003e*/ 	.short	(.L_11 - .L_10)
	.align		4
.L_10:
        /*0040*/ 	.word	index@(_Z19sparse_dense_kernelPiPfiS0_S0_)
        /*0044*/ 	.word	0x00000000
.L_11:


//--------------------- .nv.compat                --------------------------
	.section	.nv.compat,"",@"SHT_CUDA_COMPAT_INFO"
	.align	4
        /*0000*/ 	.byte	0x02, 0x09, 0x00, 0x00, 0x02, 0x02, 0x01, 0x00, 0x02, 0x05, 0x05, 0x00, 0x03, 0x07, 0x01, 0x01
        /*0010*/ 	.byte	0x02, 0x03, 0x00, 0x00, 0x02, 0x06, 0x01, 0x00, 0x04, 0x0b, 0x08, 0x00, 0x09, 0x00, 0x00, 0x00
        /*0020*/ 	.byte	0x00, 0x00, 0x00, 0x00


//--------------------- .nv.info._Z16reduction_kernelPfS_i --------------------------
	.section	.nv.info._Z16reduction_kernelPfS_i,"",@"SHT_CUDA_INFO"
	.sectionflags	@""
	.align	4


	//----- nvinfo : EIATTR_CUDA_API_VERSION
	.align		4
        /*0000*/ 	.byte	0x04, 0x37
        /*0002*/ 	.short	(.L_13 - .L_12)
.L_12:
        /*0004*/ 	.word	0x00000082


	//----- nvinfo : EIATTR_KPARAM_INFO
	.align		4
.L_13:
        /*0008*/ 	.byte	0x04, 0x17
        /*000a*/ 	.short	(.L_15 - .L_14)
.L_14:
        /*000c*/ 	.word	0x00000000
        /*0010*/ 	.short	0x0002
        /*0012*/ 	.short	0x0010
        /*0014*/ 	.byte	0x00, 0xf0, 0x11, 0x00


	//----- nvinfo : EIATTR_KPARAM_INFO
	.align		4
.L_15:
        /*0018*/ 	.byte	0x04, 0x17
        /*001a*/ 	.short	(.L_17 - .L_16)
.L_16:
        /*001c*/ 	.word	0x00000000
        /*0020*/ 	.short	0x0001
        /*0022*/ 	.short	0x0008
        /*0024*/ 	.byte	0x00, 0xf5, 0x21, 0x00


	//----- nvinfo : EIATTR_KPARAM_INFO
	.align		4
.L_17:
        /*0028*/ 	.byte	0x04, 0x17
        /*002a*/ 	.short	(.L_19 - .L_18)
.L_18:
        /*002c*/ 	.word	0x00000000
        /*0030*/ 	.short	0x0000
        /*0032*/ 	.short	0x0000
        /*0034*/ 	.byte	0x00, 0xf5, 0x21, 0x00


	//----- nvinfo : EIATTR_SPARSE_MMA_MASK
	.align		4
.L_19:
        /*0038*/ 	.byte	0x03, 0x50
        /*003a*/ 	.short	0x0000


	//----- nvinfo : EIATTR_MAXREG_COUNT
	.align		4
        /*003c*/ 	.byte	0x03, 0x1b
        /*003e*/ 	.short	0x00ff


	//----- nvinfo : EIATTR_NUM_BARRIERS
	.align		4
        /*0040*/ 	.byte	0x02, 0x4c
        /*0042*/ 	.byte	0x01
	.zero		1


	//----- nvinfo : EIATTR_MERCURY_ISA_VERSION
	.align		4
        /*0044*/ 	.byte	0x03, 0x5f
        /*0046*/ 	.short	0x0101


	//----- nvinfo : EIATTR_VRC_CTA_INIT_COUNT
	.align		4
        /*0048*/ 	.byte	0x02, 0x4a
	.zero		1
	.zero		1


	//----- nvinfo : EIATTR_EXIT_INSTR_OFFSETS
	.align		4
        /*004c*/ 	.byte	0x04, 0x1c
        /*004e*/ 	.short	(.L_21 - .L_20)


	//   ....[0]....
.L_20:
        /*0050*/ 	.word	0x00000210


	//   ....[1]....
        /*0054*/ 	.word	0x00000290


	//----- nvinfo : EIATTR_CBANK_PARAM_SIZE
	.align		4
.L_21:
        /*0058*/ 	.byte	0x03, 0x19
        /*005a*/ 	.short	0x0014


	//----- nvinfo : EIATTR_PARAM_CBANK
	.align		4
        /*005c*/ 	.byte	0x04, 0x0a
        /*005e*/ 	.short	(.L_23 - .L_22)
	.align		4
.L_22:
        /*0060*/ 	.word	index@(.nv.constant0._Z16reduction_kernelPfS_i)
        /*0064*/ 	.short	0x0380
        /*0066*/ 	.short	0x0014


	//----- nvinfo : EIATTR_SW_WAR
	.align		4
.L_23:
        /*0068*/ 	.byte	0x04, 0x36
        /*006a*/ 	.short	(.L_25 - .L_24)
.L_24:
        /*006c*/ 	.word	0x00000008
.L_25:


//--------------------- .nv.info._Z19sparse_dense_kernelPiPfiS0_S0_ --------------------------
	.section	.nv.info._Z19sparse_dense_kernelPiPfiS0_S0_,"",@"SHT_CUDA_INFO"
	.sectionflags	@""
	.align	4


	//----- nvinfo : EIATTR_CUDA_API_VERSION
	.align		4
        /*0000*/ 	.byte	0x04, 0x37
        /*0002*/ 	.short	(.L_27 - .L_26)
.L_26:
        /*0004*/ 	.word	0x00000082


	//----- nvinfo : EIATTR_KPARAM_INFO
	.align		4
.L_27:
        /*0008*/ 	.byte	0x04, 0x17
        /*000a*/ 	.short	(.L_29 - .L_28)
.L_28:
        /*000c*/ 	.word	0x00000000
        /*0010*/ 	.short	0x0004
        /*0012*/ 	.short	0x0020
        /*0014*/ 	.byte	0x00, 0xf5, 0x21, 0x00


	//----- nvinfo : EIATTR_KPARAM_INFO
	.align		4
.L_29:
        /*0018*/ 	.byte	0x04, 0x17
        /*001a*/ 	.short	(.L_31 - .L_30)
.L_30:
        /*001c*/ 	.word	0x00000000
        /*0020*/ 	.short	0x0003
        /*0022*/ 	.short	0x0018
        /*0024*/ 	.byte	0x00, 0xf5, 0x21, 0x00


	//----- nvinfo : EIATTR_KPARAM_INFO
	.align		4
.L_31:
        /*0028*/ 	.byte	0x04, 0x17
        /*002a*/ 	.short	(.L_33 - .L_32)
.L_32:
        /*002c*/ 	.word	0x00000000
        /*0030*/ 	.short	0x0002
        /*0032*/ 	.short	0x0010
        /*0034*/ 	.byte	0x00, 0xf0, 0x11, 0x00


	//----- nvinfo : EIATTR_KPARAM_INFO
	.align		4
.L_33:
        /*0038*/ 	.byte	0x04, 0x17
        /*003a*/ 	.short	(.L_35 - .L_34)
.L_34:
        /*003c*/ 	.word	0x00000000
        /*0040*/ 	.short	0x0001
        /*0042*/ 	.short	0x0008
        /*0044*/ 	.byte	0x00, 0xf5, 0x21, 0x00


	//----- nvinfo : EIATTR_KPARAM_INFO
	.align		4
.L_35:
        /*0048*/ 	.byte	0x04, 0x17
        /*004a*/ 	.short	(.L_37 - .L_36)
.L_36:
        /*004c*/ 	.word	0x00000000
        /*0050*/ 	.short	0x0000
        /*0052*/ 	.short	0x0000
        /*0054*/ 	.byte	0x00, 0xf5, 0x21, 0x00


	//----- nvinfo : EIATTR_SPARSE_MMA_MASK
	.align		4
.L_37:
        /*0058*/ 	.byte	0x03, 0x50
        /*005a*/ 	.short	0x0000


	//----- nvinfo : EIATTR_MAXREG_COUNT
	.align		4
        /*005c*/ 	.byte	0x03, 0x1b
        /*005e*/ 	.short	0x00ff


	//----- nvinfo : EIATTR_MERCURY_ISA_VERSION
	.align		4
        /*0060*/ 	.byte	0x03, 0x5f
        /*0062*/ 	.short	0x0101


	//----- nvinfo : EIATTR_VRC_CTA_INIT_COUNT
	.align		4
        /*0064*/ 	.byte	0x02, 0x4a
	.zero		1
	.zero		1


	//----- nvinfo : EIATTR_EXIT_INSTR_OFFSETS
	.align		4
        /*0068*/ 	.byte	0x04, 0x1c
        /*006a*/ 	.short	(.L_39 - .L_38)


	//   ....[0]....
.L_38:
        /*006c*/ 	.word	0x00000070


	//   ....[1]....
        /*0070*/ 	.word	0x00000160


	//----- nvinfo : EIATTR_CBANK_PARAM_SIZE
	.align		4
.L_39:
        /*0074*/ 	.byte	0x03, 0x19
        /*0076*/ 	.short	0x0028


	//----- nvinfo : EIATTR_PARAM_CBANK
	.align		4
        /*0078*/ 	.byte	0x04, 0x0a
        /*007a*/ 	.short	(.L_41 - .L_40)
	.align		4
.L_40:
        /*007c*/ 	.word	index@(.nv.constant0._Z19sparse_dense_kernelPiPfiS0_S0_)
        /*0080*/ 	.short	0x0380
        /*0082*/ 	.short	0x0028


	//----- nvinfo : EIATTR_SW_WAR
	.align		4
.L_41:
        /*0084*/ 	.byte	0x04, 0x36
        /*0086*/ 	.short	(.L_43 - .L_42)
.L_42:
        /*0088*/ 	.word	0x00000008
.L_43:


//--------------------- .nv.callgraph             --------------------------
	.section	.nv.callgraph,"",@"SHT_CUDA_CALLGRAPH"
	.align	4
	.sectionentsize	8
	.align		4
        /*0000*/ 	.word	0x00000000
	.align		4
        /*0004*/ 	.word	0xffffffff
	.align		4
        /*0008*/ 	.word	0x00000000
	.align		4
        /*000c*/ 	.word	0xfffffffe
	.align		4
        /*0010*/ 	.word	0x00000000
	.align		4
        /*0014*/ 	.word	0xfffffffd
	.align		4
        /*0018*/ 	.word	0x00000000
	.align		4
        /*001c*/ 	.word	0xfffffffc


//--------------------- .text._Z16reduction_kernelPfS_i --------------------------
	.section	.text._Z16reduction_kernelPfS_i,"ax",@progbits
	.align	128
        .global         _Z16reduction_kernelPfS_i
        .type           _Z16reduction_kernelPfS_i,@function
        .size           _Z16reduction_kernelPfS_i,(.L_x_4 - _Z16reduction_kernelPfS_i)
        .other          _Z16reduction_kernelPfS_i,@"STO_CUDA_ENTRY STV_DEFAULT"
_Z16reduction_kernelPfS_i:
.text._Z16reduction_kernelPfS_i:
[----:B------:R-:W-:Y:S01]  /*0000*/  LDC R1, c[0x0][0x37c] ;  /* 0x0000df00ff017b82 */ /* 0x000fe20000000800 */
[----:B------:R-:W0:Y:S01]  /*0010*/  S2R R6, SR_TID.X ;  /* 0x0000000000067919 */ /* 0x000e220000002100 */
[----:B------:R-:W0:Y:S01]  /*0020*/  LDCU UR8, c[0x0][0x360] ;  /* 0x00006c00ff0877ac */ /* 0x000e220008000800 */
[----:B------:R-:W-:Y:S01]  /*0030*/  IMAD.MOV.U32 R4, RZ, RZ, RZ ;  /* 0x000000ffff047224 */ /* 0x000fe200078e00ff */
[----:B------:R-:W0:Y:S01]  /*0040*/  S2R R7, SR_CTAID.X ;  /* 0x0000000000077919 */ /* 0x000e220000002500 */
[----:B------:R-:W1:Y:S01]  /*0050*/  LDCU UR4, c[0x0][0x390] ;  /* 0x00007200ff0477ac */ /* 0x000e620008000800 */
[----:B------:R-:W2:Y:S01]  /*0060*/  LDCU.64 UR6, c[0x0][0x358] ;  /* 0x00006b00ff0677ac */ /* 0x000ea20008000a00 */
[----:B0-----:R-:W-:-:S05]  /*0070*/  IMAD R5, R7, UR8, R6 ;  /* 0x0000000807057c24 */ /* 0x001fca000f8e0206 */
[----:B-1----:R-:W-:-:S13]  /*0080*/  ISETP.GE.AND P0, PT, R5, UR4, PT ;  /* 0x0000000405007c0c */ /* 0x002fda000bf06270 */
[----:B------:R-:W0:Y:S02]  /*0090*/  @!P0 LDC.64 R2, c[0x0][0x380] ;  /* 0x0000e000ff028b82 */ /* 0x000e240000000a00 */
[----:B0-----:R-:W-:-:S05]  /*00a0*/  @!P0 IMAD.WIDE R2, R5, 0x4, R2 ;  /* 0x0000000405028825 */ /* 0x001fca00078e0202 */
[----:B--2---:R-:W2:Y:S01]  /*00b0*/  @!P0 LDG.E R4, desc[UR6][R2.64] ;  /* 0x0000000602048981 */ /* 0x004ea2000c1e1900 */
[----:B------:R-:W0:Y:S01]  /*00c0*/  S2UR UR5, SR_CgaCtaId ;  /* 0x00000000000579c3 */ /* 0x000e220000008800 */
[----:B------:R-:W-:Y:S01]  /*00d0*/  IMAD.U32 R0, RZ, RZ, UR8 ;  /* 0x00000008ff007e24 */ /* 0x000fe2000f8e00ff */
[----:B------:R-:W-:Y:S01]  /*00e0*/  UMOV UR4, 0x400 ;  /* 0x0000040000047882 */ /* 0x000fe20000000000 */
[----:B------:R-:W-:-:S03]  /*00f0*/  ISETP.NE.AND P0, PT, R6, RZ, PT ;  /* 0x000000ff0600720c */ /* 0x000fc60003f05270 */
[----:B------:R-:W-:Y:S01]  /*0100*/  ISETP.GE.U32.AND P1, PT, R0, 0x2, PT ;  /* 0x000000020000780c */ /* 0x000fe20003f26070 */
[----:B0-----:R-:W-:-:S06]  /*0110*/  ULEA UR4, UR5, UR4, 0x18 ;  /* 0x0000000405047291 */ /* 0x001fcc000f8ec0ff */
[----:B------:R-:W-:-:S05]  /*0120*/  LEA R5, R6, UR4, 0x2 ;  /* 0x0000000406057c11 */ /* 0x000fca000f8e10ff */
[----:B--2---:R0:W-:Y:S01]  /*0130*/  STS [R5], R4 ;  /* 0x0000000405007388 */ /* 0x0041e20000000800 */
[----:B------:R-:W-:Y:S06]  /*0140*/  BAR.SYNC.DEFER_BLOCKING 0x0 ;  /* 0x0000000000007b1d */ /* 0x000fec0000010000 */
[----:B------:R-:W-:Y:S05]  /*0150*/  @!P1 BRA `(.L_x_0) ;  /* 0x00000000002c9947 */ /* 0x000fea0003800000 */
.L_x_1:
[----:B------:R-:W-:-:S04]  /*0160*/  SHF.R.U32.HI R8, RZ, 0x1, R0 ;  /* 0x00000001ff087819 */ /* 0x000fc80000011600 */
[----:B------:R-:W-:-:S13]  /*0170*/  ISETP.GE.U32.AND P1, PT, R6, R8, PT ;  /* 0x000000080600720c */ /* 0x000fda0003f26070 */
[----:B------:R-:W-:Y:S01]  /*0180*/  @!P1 LEA R2, R8, R5, 0x2 ;  /* 0x0000000508029211 */ /* 0x000fe200078e10ff */
[----:B------:R-:W-:Y:S05]  /*0190*/  @!P1 LDS R3, [R5] ;  /* 0x0000000005039984 */ /* 0x000fea0000000800 */
[----:B------:R-:W0:Y:S02]  /*01a0*/  @!P1 LDS R2, [R2] ;  /* 0x0000000002029984 */ /* 0x000e240000000800 */
[----:B0-----:R-:W-:-:S05]  /*01b0*/  @!P1 FADD R4, R2, R3 ;  /* 0x0000000302049221 */ /* 0x001fca0000000000 */
[----:B------:R1:W-:Y:S01]  /*01c0*/  @!P1 STS [R5], R4 ;  /* 0x0000000405009388 */ /* 0x0003e20000000800 */
[----:B------:R-:W-:Y:S01]  /*01d0*/  BAR.SYNC.DEFER_BLOCKING 0x0 ;  /* 0x0000000000007b1d */ /* 0x000fe20000010000 */
[----:B------:R-:W-:Y:S01]  /*01e0*/  ISETP.GT.U32.AND P1, PT, R0, 0x3, PT ;  /* 0x000000030000780c */ /* 0x000fe20003f24070 */
[----:B------:R-:W-:-:S12]  /*01f0*/  IMAD.MOV.U32 R0, RZ, RZ, R8 ;  /* 0x000000ffff007224 */ /* 0x000fd800078e0008 */
[----:B-1----:R-:W-:Y:S05]  /*0200*/  @P1 BRA `(.L_x_1) ;  /* 0xfffffffc00d41947 */ /* 0x002fea000383ffff */
.L_x_0:
[----:B------:R-:W-:Y:S05]  /*0210*/  @P0 EXIT ;  /* 0x000000000000094d */ /* 0x000fea0003800000 */
[----:B------:R-:W1:Y:S01]  /*0220*/  S2UR UR5, SR_CgaCtaId ;  /* 0x00000000000579c3 */ /* 0x000e620000008800 */
[----:B------:R-:W-:-:S07]  /*0230*/  UMOV UR4, 0x400 ;  /* 0x0000040000047882 */ /* 0x000fce0000000000 */
[----:B------:R-:W2:Y:S01]  /*0240*/  LDC.64 R2, c[0x0][0x388] ;  /* 0x0000e200ff027b82 */ /* 0x000ea20000000a00 */
[----:B-1----:R-:W-:Y:S01]  /*0250*/  ULEA UR4, UR5, UR4, 0x18 ;  /* 0x0000000405047291 */ /* 0x002fe2000f8ec0ff */
[----:B--2---:R-:W-:-:S08]  /*0260*/  IMAD.WIDE.U32 R2, R7, 0x4, R2 ;  /* 0x0000000407027825 */ /* 0x004fd000078e0002 */
[----:B0-----:R-:W0:Y:S04]  /*0270*/  LDS R5, [UR4] ;  /* 0x00000004ff057984 */ /* 0x001e280008000800 */
[----:B0-----:R-:W-:Y:S01]  /*0280*/  STG.E desc[UR6][R2.64], R5 ;  /* 0x0000000502007986 */ /* 0x001fe2000c101906 */
[----:B------:R-:W-:Y:S05]  /*0290*/  EXIT ;  /* 0x000000000000794d */ /* 0x000fea0003800000 */
.L_x_2:
[----:B------:R-:W-:-:S00]  /*02a0*/  BRA `(.L_x_2) ;  /* 0xfffffffc00fc7947 */ /* 0x000fc0000383ffff */
[----:B------:R-:W-:-:S00]  /*02b0*/  NOP ;  /* 0x0000000000007918 */ /* 0x000fc00000000000 */
        /* <DEDUP_REMOVED lines=12> */
.L_x_4:


//--------------------- .text._Z19sparse_dense_kernelPiPfiS0_S0_ --------------------------
	.section	.text._Z19sparse_dense_kernelPiPfiS0_S0_,"ax",@progbits
	.align	128
        .global         _Z19sparse_dense_kernelPiPfiS0_S0_
        .type           _Z19sparse_dense_kernelPiPfiS0_S0_,@function
        .size           _Z19sparse_dense_kernelPiPfiS0_S0_,(.L_x_5 - _Z19sparse_dense_kernelPiPfiS0_S0_)
        .other          _Z19sparse_dense_kernelPiPfiS0_S0_,@"STO_CUDA_ENTRY STV_DEFAULT"
_Z19sparse_dense_kernelPiPfiS0_S0_:
.text._Z19sparse_dense_kernelPiPfiS0_S0_:
[----:B------:R-:W-:Y:S01]  /*0000*/  LDC R1, c[0x0][0x37c] ;  /* 0x0000df00ff017b82 */ /* 0x000fe20000000800 */
[----:B------:R-:W0:Y:S07]  /*0010*/  S2R R0, SR_TID.X ;  /* 0x0000000000007919 */ /* 0x000e2e0000002100 */
[----:B------:R-:W0:Y:S01]  /*0020*/  S2UR UR4, SR_CTAID.X ;  /* 0x00000000000479c3 */ /* 0x000e220000002500 */
[----:B------:R-:W1:Y:S07]  /*0030*/  LDCU UR5, c[0x0][0x390] ;  /* 0x00007200ff0577ac */ /* 0x000e6e0008000800 */
[----:B------:R-:W0:Y:S02]  /*0040*/  LDC R11, c[0x0][0x360] ;  /* 0x0000d800ff0b7b82 */ /* 0x000e240000000800 */
[----:B0-----:R-:W-:-:S05]  /*0050*/  IMAD R11, R11, UR4, R0 ;  /* 0x000000040b0b7c24 */ /* 0x001fca000f8e0200 */
[----:B-1----:R-:W-:-:S13]  /*0060*/  ISETP.GE.AND P0, PT, R11, UR5, PT ;  /* 0x000000050b007c0c */ /* 0x002fda000bf06270 */
[----:B------:R-:W-:Y:S05]  /*0070*/  @P0 EXIT ;  /* 0x000000000000094d */ /* 0x000fea0003800000 */
[----:B------:R-:W0:Y:S01]  /*0080*/  LDC.64 R2, c[0x0][0x380] ;  /* 0x0000e000ff027b82 */ /* 0x000e220000000a00 */
[----:B------:R-:W1:Y:S07]  /*0090*/  LDCU.64 UR4, c[0x0][0x358] ;  /* 0x00006b00ff0477ac */ /* 0x000e6e0008000a00 */
[----:B------:R-:W2:Y:S08]  /*00a0*/  LDC.64 R4, c[0x0][0x388] ;  /* 0x0000e200ff047b82 */ /* 0x000eb00000000a00 */
[----:B------:R-:W3:Y:S01]  /*00b0*/  LDC.64 R6, c[0x0][0x398] ;  /* 0x0000e600ff067b82 */ /* 0x000ee20000000a00 */
[----:B0-----:R-:W-:-:S07]  /*00c0*/  IMAD.WIDE R2, R11, 0x4, R2 ;  /* 0x000000040b027825 */ /* 0x001fce00078e0202 */
[----:B------:R-:W0:Y:S01]  /*00d0*/  LDC.64 R8, c[0x0][0x3a0] ;  /* 0x0000e800ff087b82 */ /* 0x000e220000000a00 */
[----:B-1----:R-:W3:Y:S01]  /*00e0*/  LDG.E R3, desc[UR4][R2.64] ;  /* 0x0000000402037981 */ /* 0x002ee2000c1e1900 */
[----:B--2---:R-:W-:-:S06]  /*00f0*/  IMAD.WIDE R4, R11, 0x4, R4 ;  /* 0x000000040b047825 */ /* 0x004fcc00078e0204 */
[----:B------:R-:W2:Y:S01]  /*0100*/  LDG.E R4, desc[UR4][R4.64] ;  /* 0x0000000404047981 */ /* 0x000ea2000c1e1900 */
[----:B---3--:R-:W-:-:S06]  /*0110*/  IMAD.WIDE R6, R3, 0x4, R6 ;  /* 0x0000000403067825 */ /* 0x008fcc00078e0206 */
[----:B------:R-:W2:Y:S01]  /*0120*/  LDG.E R7, desc[UR4][R6.64] ;  /* 0x0000000406077981 */ /* 0x000ea2000c1e1900 */
[----:B0-----:R-:W-:-:S04]  /*0130*/  IMAD.WIDE R8, R11, 0x4, R8 ;  /* 0x000000040b087825 */ /* 0x001fc800078e0208 */
[----:B--2---:R-:W-:-:S05]  /*0140*/  FMUL R11, R4, R7 ;  /* 0x00000007040b7220 */ /* 0x004fca0000400000 */
[----:B------:R-:W-:Y:S01]  /*0150*/  STG.E desc[UR4][R8.64], R11 ;  /* 0x0000000b08007986 */ /* 0x000fe2000c101904 */
[----:B------:R-:W-:Y:S05]  /*0160*/  EXIT ;  /* 0x000000000000794d */ /* 0x000fea0003800000 */
.L_x_3:
        /* <DEDUP_REMOVED lines=9> */
.L_x_5:


//--------------------- .nv.shared._Z16reduction_kernelPfS_i --------------------------
	.section	.nv.shared._Z16reduction_kernelPfS_i,"aw",@nobits
	.sectionflags	@""
	.align	16
	.zero		1024


//--------------------- .nv.shared.reserved.0     --------------------------
	.section	.nv.shared.reserved.0,"aw",@nobits
	.weak		__nv_reservedSMEM_offset_0_alias
	.size		__nv_reservedSMEM_offset_0_alias, 0, 64
	.other		__nv_reservedSMEM_offset_0_alias,@"STO_CUDA_RESERVED_SHARED STV_DEFAULT"
__nv_reservedSMEM_offset_0_alias:
	.zero		0
	.zero		64


//--------------------- .nv.shared._Z19sparse_dense_kernelPiPfiS0_S0_ --------------------------
	.section	.nv.shared._Z19sparse_dense_kernelPiPfiS0_S0_,"aw",@nobits
	.sectionflags	@""
	.align	16
	.zero		1024


//--------------------- .nv.constant0._Z16reduction_kernelPfS_i --------------------------
	.section	.nv.constant0._Z16reduction_kernelPfS_i,"a",@progbits
	.sectionflags	@""
	.align	4
.nv.constant0._Z16reduction_kernelPfS_i:
	.zero		916


//--------------------- .nv.constant0._Z19sparse_dense_kernelPiPfiS0_S0_ --------------------------
	.section	.nv.constant0._Z19sparse_dense_kernelPiPfiS0_S0_,"a",@progbits
	.sectionflags	@""
	.align	4
.nv.constant0._Z19sparse_dense_kernelPiPfiS0_S0_:
	.zero		936


//--------------------- SYMBOLS --------------------------

	.type		.nv.reservedSmem.offset0,@object
	.size		.nv.reservedSmem.offset0,0x4
	.type		.nv.reservedSmem.cap,@object
	.size		.nv.reservedSmem.cap,0x4
